	.headerflags	@"EF_CUDA_TEXMODE_UNIFIED EF_CUDA_64BIT_ADDRESS EF_CUDA_ACCELERATORS EF_CUDA_SM90 EF_CUDA_VIRTUAL_SM(EF_CUDA_SM90)"
	.elftype	@"ET_EXEC"


//--------------------- .nv.info                  --------------------------
	.section	.nv.info,"",@"SHT_CUDA_INFO"
	.align	4


	//----- nvinfo : EIATTR_REGCOUNT
	.align		4
        /*0000*/ 	.byte	0x04, 0x2f
        /*0002*/ 	.short	(.L_1 - .L_0)
	.align		4
.L_0:
        /*0004*/ 	.word	index@(triton_per_fused_mean_22)
        /*0008*/ 	.word	0x00000018


	//----- nvinfo : EIATTR_MIN_STACK_SIZE
	.align		4
.L_1:
        /*000c*/ 	.byte	0x04, 0x12
        /*000e*/ 	.short	(.L_3 - .L_2)
	.align		4
.L_2:
        /*0010*/ 	.word	index@(triton_per_fused_mean_22)
        /*0014*/ 	.word	0x00000000


	//----- nvinfo : EIATTR_FRAME_SIZE
	.align		4
.L_3:
        /*0018*/ 	.byte	0x04, 0x11
        /*001a*/ 	.short	(.L_5 - .L_4)
	.align		4
.L_4:
        /*001c*/ 	.word	index@(triton_per_fused_mean_22)
        /*0020*/ 	.word	0x00000000


	//----- nvinfo : EIATTR_MIN_STACK_SIZE
	.align		4
.L_5:
        /*0024*/ 	.byte	0x04, 0x12
        /*0026*/ 	.short	(.L_7 - .L_6)
	.align		4
.L_6:
        /*0028*/ 	.word	index@(triton_per_fused_mean_22)
        /*002c*/ 	.word	0x00000000
.L_7:


//--------------------- .nv.info.triton_per_fused_mean_22 --------------------------
	.section	.nv.info.triton_per_fused_mean_22,"",@"SHT_CUDA_INFO"
	.sectionflags	@""
	.align	4


	//----- nvinfo : EIATTR_CUDA_API_VERSION
	.align		4
        /*0000*/ 	.byte	0x04, 0x37
        /*0002*/ 	.short	(.L_9 - .L_8)
.L_8:
        /*0004*/ 	.word	0x0000007c


	//----- nvinfo : EIATTR_KPARAM_INFO
	.align		4
.L_9:
        /*0008*/ 	.byte	0x04, 0x17
        /*000a*/ 	.short	(.L_11 - .L_10)
.L_10:
        /*000c*/ 	.word	0x00000000
        /*0010*/ 	.short	0x0003
        /*0012*/ 	.short	0x0014
        /*0014*/ 	.byte	0x00, 0xf0, 0x11, 0x00


	//----- nvinfo : EIATTR_KPARAM_INFO
	.align		4
.L_11:
        /*0018*/ 	.byte	0x04, 0x17
        /*001a*/ 	.short	(.L_13 - .L_12)
.L_12:
        /*001c*/ 	.word	0x00000000
        /*0020*/ 	.short	0x0002
        /*0022*/ 	.short	0x0010
        /*0024*/ 	.byte	0x00, 0xf0, 0x11, 0x00


	//----- nvinfo : EIATTR_KPARAM_INFO
	.align		4
.L_13:
        /*0028*/ 	.byte	0x04, 0x17
        /*002a*/ 	.short	(.L_15 - .L_14)
.L_14:
        /*002c*/ 	.word	0x00000000
        /*0030*/ 	.short	0x0001
        /*0032*/ 	.short	0x0008
        /*0034*/ 	.byte	0x00, 0xf4, 0x21, 0x00


	//----- nvinfo : EIATTR_KPARAM_INFO
	.align		4
.L_15:
        /*0038*/ 	.byte	0x04, 0x17
        /*003a*/ 	.short	(.L_17 - .L_16)
.L_16:
        /*003c*/ 	.word	0x00000000
        /*0040*/ 	.short	0x0000
        /*0042*/ 	.short	0x0000
        /*0044*/ 	.byte	0x00, 0xf4, 0x21, 0x00


	//----- nvinfo : EIATTR_SPARSE_MMA_MASK
	.align		4
.L_17:
        /*0048*/ 	.byte	0x03, 0x50
        /*004a*/ 	.short	0x0000


	//----- nvinfo : EIATTR_MAXREG_COUNT
	.align		4
        /*004c*/ 	.byte	0x03, 0x1b
        /*004e*/ 	.short	0x00ff


	//----- nvinfo : EIATTR_COOP_GROUP_MASK_REGIDS
	.align		4
        /*0050*/ 	.byte	0x04, 0x29
        /*0052*/ 	.short	(.L_19 - .L_18)


	//   ....[0]....
.L_18:
        /*0054*/ 	.word	0xffffffff


	//   ....[1]....
        /*0058*/ 	.word	0xffffffff


	//   ....[2]....
        /*005c*/ 	.word	0xffffffff


	//   ....[3]....
        /*0060*/ 	.word	0xffffffff


	//   ....[4]....
        /*0064*/ 	.word	0xffffffff


	//   ....[5]....
        /*0068*/ 	.word	0xffffffff


	//   ....[6]....
        /*006c*/ 	.word	0xffffffff


	//   ....[7]....
        /*0070*/ 	.word	0xffffffff


	//   ....[8]....
        /*0074*/ 	.word	0xffffffff


	//   ....[9]....
        /*0078*/ 	.word	0xffffffff


	//   ....[10]....
        /*007c*/ 	.word	0xffffffff


	//   ....[11]....
        /*0080*/ 	.word	0xffffffff


	//----- nvinfo : EIATTR_COOP_GROUP_INSTR_OFFSETS
	.align		4
.L_19:
        /*0084*/ 	.byte	0x04, 0x28
        /*0086*/ 	.short	(.L_21 - .L_20)


	//   ....[0]....
.L_20:
        /*0088*/ 	.word	0x000003b0


	//   ....[1]....
        /*008c*/ 	.word	0x000003c0


	//   ....[2]....
        /*0090*/ 	.word	0x000003d0


	//   ....[3]....
        /*0094*/ 	.word	0x000003e0


	//   ....[4]....
        /*0098*/ 	.word	0x00000430


	//   ....[5]....
        /*009c*/ 	.word	0x00000440


	//   ....[6]....
        /*00a0*/ 	.word	0x00000450


	//   ....[7]....
        /*00a4*/ 	.word	0x00000460


	//   ....[8]....
        /*00a8*/ 	.word	0x000004b0


	//   ....[9]....
        /*00ac*/ 	.word	0x000004c0


	//   ....[10]....
        /*00b0*/ 	.word	0x000004d0


	//   ....[11]....
        /*00b4*/ 	.word	0x000004e0


	//----- nvinfo : EIATTR_EXIT_INSTR_OFFSETS
	.align		4
.L_21:
        /*00b8*/ 	.byte	0x04, 0x1c
        /*00ba*/ 	.short	(.L_23 - .L_22)


	//   ....[0]....
.L_22:
        /*00bc*/ 	.word	0x000006c0


	//   ....[1]....
        /*00c0*/ 	.word	0x000006f0


	//----- nvinfo : EIATTR_REQNTID
	.align		4
.L_23:
        /*00c4*/ 	.byte	0x04, 0x10
        /*00c6*/ 	.short	(.L_25 - .L_24)
.L_24:
        /*00c8*/ 	.word	0x00000100
        /*00cc*/ 	.word	0x00000001
        /*00d0*/ 	.word	0x00000001


	//----- nvinfo : EIATTR_CBANK_PARAM_SIZE
	.align		4
.L_25:
        /*00d4*/ 	.byte	0x03, 0x19
        /*00d6*/ 	.short	0x0018


	//----- nvinfo : EIATTR_PARAM_CBANK
	.align		4
        /*00d8*/ 	.byte	0x04, 0x0a
        /*00da*/ 	.short	(.L_27 - .L_26)
	.align		4
.L_26:
        /*00dc*/ 	.word	index@(.nv.constant0.triton_per_fused_mean_22)
        /*00e0*/ 	.short	0x0210
        /*00e2*/ 	.short	0x0018


	//----- nvinfo : EIATTR_SW_WAR
	.align		4
.L_27:
        /*00e4*/ 	.byte	0x04, 0x36
        /*00e6*/ 	.short	(.L_29 - .L_28)
.L_28:
        /*00e8*/ 	.word	0x00000008
.L_29:


//--------------------- .nv.callgraph             --------------------------
	.section	.nv.callgraph,"",@"SHT_CUDA_CALLGRAPH"
	.align	4
	.sectionentsize	8
	.align		4
        /*0000*/ 	.word	0x00000000
	.align		4
        /*0004*/ 	.word	0xffffffff
	.align		4
        /*0008*/ 	.word	0x00000000
	.align		4
        /*000c*/ 	.word	0xfffffffe
	.align		4
        /*0010*/ 	.word	0x00000000
	.align		4
        /*0014*/ 	.word	0xfffffffd
	.align		4
        /*0018*/ 	.word	0x00000000
	.align		4
        /*001c*/ 	.word	0xfffffffc


//--------------------- .text.triton_per_fused_mean_22 --------------------------
	.section	.text.triton_per_fused_mean_22,"ax",@progbits
	.sectionflags	@"SHF_BARRIERS=1"
	.align	128
        .global         triton_per_fused_mean_22
        .type           triton_per_fused_mean_22,@function
        .size           triton_per_fused_mean_22,(.L_x_1 - triton_per_fused_mean_22)
        .other          triton_per_fused_mean_22,@"STO_CUDA_ENTRY STV_DEFAULT"
triton_per_fused_mean_22:
.text.triton_per_fused_mean_22:
[----:B------:R-:W0:Y:S02]  /*0000*/  LDC R1, c[0x0][0x28] ;  /* 0x00000a00ff017b82 */ /* 0x000e240000000800 */
[----:B------:R-:W1:Y:S01]  /*0010*/  S2R R0, SR_CTAID.X ;  /* 0x0000000000007919 */ /* 0x000e620000002500 */
[----:B------:R-:W2:Y:S01]  /*0020*/  LDC.64 R4, c[0x0][0x218] ;  /* 0x00008600ff047b82 */ /* 0x000ea20000000a00 */
[----:B------:R-:W-:Y:S02]  /*0030*/  CS2R R8, SRZ ;  /* 0x0000000000087805 */ /* 0x000fe4000001ff00 */
[----:B------:R-:W-:Y:S01]  /*0040*/  CS2R R10, SRZ ;  /* 0x00000000000a7805 */ /* 0x000fe2000001ff00 */
[----:B------:R-:W3:Y:S01]  /*0050*/  S2R R13, SR_TID.X ;  /* 0x00000000000d7919 */ /* 0x000ee20000002100 */
[----:B------:R-:W-:Y:S01]  /*0060*/  ULDC.64 UR6, c[0x0][0x208] ;  /* 0x0000820000067ab9 */ /* 0x000fe20000000a00 */
[----:B-1----:R-:W-:Y:S02]  /*0070*/  IMAD.SHL.U32 R0, R0, 0x80, RZ ;  /* 0x0000008000007824 */ /* 0x002fe400078e00ff */
[----:B---3--:R-:W-:Y:S01]  /*0080*/  IMAD.SHL.U32 R15, R13, 0x4, RZ ;  /* 0x000000040d0f7824 */ /* 0x008fe200078e00ff */
[----:B------:R-:W-:-:S04]  /*0090*/  SHF.R.U32.HI R18, RZ, 0x5, R13 ;  /* 0x00000005ff127819 */ /* 0x000fc8000001160d */
[----:B------:R-:W-:Y:S02]  /*00a0*/  LOP3.LUT R2, R0, 0x7c, R15, 0xf8, !PT ;  /* 0x0000007c00027812 */ /* 0x000fe400078ef80f */
[----:B------:R-:W-:Y:S02]  /*00b0*/  SGXT.U32 R18, R18, 0x3 ;  /* 0x000000031212781a */ /* 0x000fe40000000000 */
[C---:B------:R-:W-:Y:S01]  /*00c0*/  ISETP.GE.AND P0, PT, R2.reuse, 0xc0, PT ;  /* 0x000000c00200780c */ /* 0x040fe20003f06270 */
[----:B------:R-:W-:-:S05]  /*00d0*/  IMAD.HI R3, R2, 0x2aaaaaab, RZ ;  /* 0x2aaaaaab02037827 */ /* 0x000fca00078e02ff */
[----:B------:R-:W-:-:S04]  /*00e0*/  SHF.R.U32.HI R6, RZ, 0x1f, R3 ;  /* 0x0000001fff067819 */ /* 0x000fc80000011603 */
[----:B------:R-:W-:-:S05]  /*00f0*/  LEA.HI.SX32 R3, R3, R6, 0x1d ;  /* 0x0000000603037211 */ /* 0x000fca00078feaff */
[----:B------:R-:W-:-:S04]  /*0100*/  IMAD R7, R3, -0x30, R2 ;  /* 0xffffffd003077824 */ /* 0x000fc800078e0202 */
[----:B------:R-:W-:-:S04]  /*0110*/  IMAD R6, R18, 0x30, R7 ;  /* 0x0000003012067824 */ /* 0x000fc800078e0207 */
[----:B------:R-:W-:Y:S01]  /*0120*/  IMAD R3, R3, 0x300, R6 ;  /* 0x0000030003037824 */ /* 0x000fe200078e0206 */
[----:B------:R-:W-:-:S03]  /*0130*/  CS2R R6, SRZ ;  /* 0x0000000000067805 */ /* 0x000fc6000001ff00 */
[C---:B------:R-:W-:Y:S02]  /*0140*/  VIADD R21, R3.reuse, 0x180 ;  /* 0x0000018003157836 */ /* 0x040fe40000000000 */
[----:B--2---:R-:W-:-:S04]  /*0150*/  IMAD.WIDE R2, R3, 0x4, R4 ;  /* 0x0000000403027825 */ /* 0x004fc800078e0204 */
[----:B------:R-:W-:Y:S01]  /*0160*/  IMAD.WIDE R20, R21, 0x4, R4 ;  /* 0x0000000415147825 */ /* 0x000fe200078e0204 */
[----:B------:R-:W-:-:S04]  /*0170*/  CS2R R4, SRZ ;  /* 0x0000000000047805 */ /* 0x000fc8000001ff00 */
[----:B------:R-:W2:Y:S04]  /*0180*/  @!P0 LDG.E.128 R8, desc[UR6][R20.64] ;  /* 0x0000000614088981 */ /* 0x000ea8000c1e1d00 */
[----:B------:R1:W3:Y:S01]  /*0190*/  @!P0 LDG.E.128 R4, desc[UR6][R2.64] ;  /* 0x0000000602048981 */ /* 0x0002e2000c1e1d00 */
[----:B------:R-:W4:Y:S01]  /*01a0*/  S2UR UR5, SR_CgaCtaId ;  /* 0x00000000000579c3 */ /* 0x000f220000008800 */
[----:B------:R-:W-:Y:S01]  /*01b0*/  UMOV UR4, 0x400 ;  /* 0x0000040000047882 */ /* 0x000fe20000000000 */
[----:B------:R-:W-:Y:S01]  /*01c0*/  IMAD.SHL.U32 R18, R18, 0x4, RZ ;  /* 0x0000000412127824 */ /* 0x000fe200078e00ff */
[----:B-1----:R-:W-:-:S05]  /*01d0*/  LOP3.LUT R2, R15, 0x7c, RZ, 0xc0, !PT ;  /* 0x0000007c0f027812 */ /* 0x002fca00078ec0ff */
[----:B------:R-:W-:-:S05]  /*01e0*/  IMAD.SHL.U32 R3, R2, 0x20, RZ ;  /* 0x0000002002037824 */ /* 0x000fca00078e00ff */
[----:B------:R-:W-:Y:S01]  /*01f0*/  LOP3.LUT R18, R3, R18, RZ, 0xfc, !PT ;  /* 0x0000001203127212 */ /* 0x000fe200078efcff */
[----:B----4-:R-:W-:Y:S01]  /*0200*/  UPRMT UR4, UR5, 0x654, UR4 ;  /* 0x0000065405047896 */ /* 0x010fe20008000004 */
[----:B------:R-:W-:Y:S02]  /*0210*/  ISETP.GE.AND P1, PT, R13, 0x400, PT ;  /* 0x000004000d00780c */ /* 0x000fe40003f26270 */
[----:B--2---:R-:W-:Y:S02]  /*0220*/  SEL R8, R8, RZ, !P0 ;  /* 0x000000ff08087207 */ /* 0x004fe40004000000 */
[----:B---3--:R-:W-:Y:S02]  /*0230*/  SEL R19, R4, RZ, !P0 ;  /* 0x000000ff04137207 */ /* 0x008fe40004000000 */
[----:B------:R-:W-:Y:S02]  /*0240*/  SEL R4, R5, RZ, !P0 ;  /* 0x000000ff05047207 */ /* 0x000fe40004000000 */
[----:B------:R-:W-:-:S02]  /*0250*/  SEL R5, R6, RZ, !P0 ;  /* 0x000000ff06057207 */ /* 0x000fc40004000000 */
[----:B------:R-:W-:Y:S02]  /*0260*/  SEL R9, R9, RZ, !P0 ;  /* 0x000000ff09097207 */ /* 0x000fe40004000000 */
[----:B------:R-:W-:Y:S02]  /*0270*/  SEL R10, R10, RZ, !P0 ;  /* 0x000000ff0a0a7207 */ /* 0x000fe40004000000 */
[----:B------:R-:W-:Y:S02]  /*0280*/  SEL R11, R11, RZ, !P0 ;  /* 0x000000ff0b0b7207 */ /* 0x000fe40004000000 */
[----:B------:R-:W-:Y:S01]  /*0290*/  SEL R6, R7, RZ, !P0 ;  /* 0x000000ff07067207 */ /* 0x000fe20004000000 */
[----:B------:R-:W-:Y:S01]  /*02a0*/  FADD R8, R19, R8 ;  /* 0x0000000813087221 */ /* 0x000fe20000000000 */
[----:B------:R-:W-:Y:S01]  /*02b0*/  FADD R9, R4, R9 ;  /* 0x0000000904097221 */ /* 0x000fe20000000000 */
[----:B------:R-:W-:Y:S02]  /*02c0*/  FADD R10, R5, R10 ;  /* 0x0000000a050a7221 */ /* 0x000fe40000000000 */
[----:B------:R-:W-:Y:S01]  /*02d0*/  FADD R11, R6, R11 ;  /* 0x0000000b060b7221 */ /* 0x000fe20000000000 */
[----:B------:R-:W-:-:S02]  /*02e0*/  SEL R5, R8, RZ, !P0 ;  /* 0x000000ff08057207 */ /* 0x000fc40004000000 */
[----:B------:R-:W-:Y:S02]  /*02f0*/  SEL R9, R9, RZ, !P0 ;  /* 0x000000ff09097207 */ /* 0x000fe40004000000 */
[----:B------:R-:W-:Y:S02]  /*0300*/  SEL R7, R10, RZ, !P0 ;  /* 0x000000ff0a077207 */ /* 0x000fe40004000000 */
[----:B------:R-:W-:Y:S01]  /*0310*/  SEL R11, R11, RZ, !P0 ;  /* 0x000000ff0b0b7207 */ /* 0x000fe20004000000 */
[----:B------:R-:W-:Y:S04]  /*0320*/  STS [R18+UR4], R5 ;  /* 0x0000000512007988 */ /* 0x000fe80008000804 */
[----:B------:R-:W-:Y:S04]  /*0330*/  STS [R18+UR4+0x20], R9 ;  /* 0x0000200912007988 */ /* 0x000fe80008000804 */
[----:B------:R-:W-:Y:S04]  /*0340*/  STS [R18+UR4+0x40], R7 ;  /* 0x0000400712007988 */ /* 0x000fe80008000804 */
[----:B------:R-:W-:Y:S01]  /*0350*/  STS [R18+UR4+0x60], R11 ;  /* 0x0000600b12007988 */ /* 0x000fe20008000804 */
[----:B------:R-:W-:Y:S06]  /*0360*/  BAR.SYNC.DEFER_BLOCKING 0x0 ;  /* 0x0000000000007b1d */ /* 0x000fec0000010000 */
[----:B------:R-:W1:Y:S04]  /*0370*/  @!P1 LDS R16, [R15+UR4] ;  /* 0x000000040f109984 */ /* 0x000e680008000800 */
[----:B------:R-:W2:Y:S04]  /*0380*/  @!P1 LDS R12, [R15+UR4+0x400] ;  /* 0x000400040f0c9984 */ /* 0x000ea80008000800 */
[----:B------:R-:W3:Y:S04]  /*0390*/  @!P1 LDS R14, [R15+UR4+0x800] ;  /* 0x000800040f0e9984 */ /* 0x000ee80008000800 */
[----:B------:R-:W4:Y:S04]  /*03a0*/  @!P1 LDS R17, [R15+UR4+0xc00] ;  /* 0x000c00040f119984 */ /* 0x000f280008000800 */
[----:B-1----:R-:W1:Y:S04]  /*03b0*/  SHFL.BFLY PT, R19, R16, 0x4, 0x1f ;  /* 0x0c801f0010137f89 */ /* 0x002e6800000e0000 */
[----:B--2---:R-:W2:Y:S04]  /*03c0*/  SHFL.BFLY PT, R21, R12, 0x4, 0x1f ;  /* 0x0c801f000c157f89 */ /* 0x004ea800000e0000 */
[----:B---3--:R-:W3:Y:S04]  /*03d0*/  SHFL.BFLY PT, R5, R14, 0x4, 0x1f ;  /* 0x0c801f000e057f89 */ /* 0x008ee800000e0000 */
[----:B----4-:R-:W4:Y:S01]  /*03e0*/  SHFL.BFLY PT, R4, R17, 0x4, 0x1f ;  /* 0x0c801f0011047f89 */ /* 0x010f2200000e0000 */
[----:B-1----:R-:W-:Y:S01]  /*03f0*/  FADD R19, R16, R19 ;  /* 0x0000001310137221 */ /* 0x002fe20000000000 */
[----:B--2---:R-:W-:Y:S01]  /*0400*/  FADD R21, R12, R21 ;  /* 0x000000150c157221 */ /* 0x004fe20000000000 */
[----:B---3--:R-:W-:Y:S01]  /*0410*/  FADD R8, R14, R5 ;  /* 0x000000050e087221 */ /* 0x008fe20000000000 */
[----:B----4-:R-:W-:-:S03]  /*0420*/  FADD R10, R17, R4 ;  /* 0x00000004110a7221 */ /* 0x010fc60000000000 */
[----:B------:R-:W1:Y:S04]  /*0430*/  SHFL.BFLY PT, R6, R21, 0x2, 0x1f ;  /* 0x0c401f0015067f89 */ /* 0x000e6800000e0000 */
[----:B------:R-:W2:Y:S04]  /*0440*/  SHFL.BFLY PT, R4, R19, 0x2, 0x1f ;  /* 0x0c401f0013047f89 */ /* 0x000ea800000e0000 */
[----:B------:R-:W3:Y:S04]  /*0450*/  SHFL.BFLY PT, R5, R8, 0x2, 0x1f ;  /* 0x0c401f0008057f89 */ /* 0x000ee800000e0000 */
[----:B------:R-:W4:Y:S01]  /*0460*/  SHFL.BFLY PT, R7, R10, 0x2, 0x1f ;  /* 0x0c401f000a077f89 */ /* 0x000f2200000e0000 */
        /* <DEDUP_REMOVED lines=8> */
[----:B------:R-:W-:-:S04]  /*04f0*/  LOP3.LUT P0, RZ, R13, 0x7, RZ, 0xc0, !PT ;  /* 0x000000070dff7812 */ /* 0x000fc8000780c0ff */
[----:B------:R-:W-:Y:S01]  /*0500*/  ISETP.LT.AND P0, PT, R13, 0x400, !P0 ;  /* 0x000004000d00780c */ /* 0x000fe20004701270 */
[----:B-1----:R-:W-:Y:S01]  /*0510*/  FADD R10, R4, R5 ;  /* 0x00000005040a7221 */ /* 0x002fe20000000000 */
[----:B--2---:R-:W-:Y:S01]  /*0520*/  FADD R12, R6, R7 ;  /* 0x00000007060c7221 */ /* 0x004fe20000000000 */
[----:B---3--:R-:W-:Y:S01]  /*0530*/  FADD R14, R9, R14 ;  /* 0x0000000e090e7221 */ /* 0x008fe20000000000 */
[----:B----4-:R-:W-:-:S09]  /*0540*/  FADD R16, R11, R16 ;  /* 0x000000100b107221 */ /* 0x010fd20000000000 */
[----:B------:R1:W-:Y:S04]  /*0550*/  @P0 STS [R15+UR4], R10 ;  /* 0x0000000a0f000988 */ /* 0x0003e80008000804 */
[----:B------:R-:W-:Y:S04]  /*0560*/  @P0 STS [R15+UR4+0x400], R12 ;  /* 0x0004000c0f000988 */ /* 0x000fe80008000804 */
[----:B------:R-:W-:Y:S04]  /*0570*/  @P0 STS [R15+UR4+0x800], R14 ;  /* 0x0008000e0f000988 */ /* 0x000fe80008000804 */
[----:B------:R-:W-:Y:S01]  /*0580*/  @P0 STS [R15+UR4+0xc00], R16 ;  /* 0x000c00100f000988 */ /* 0x000fe20008000804 */
[----:B------:R-:W-:Y:S06]  /*0590*/  BAR.SYNC.DEFER_BLOCKING 0x0 ;  /* 0x0000000000007b1d */ /* 0x000fec0000010000 */
[----:B------:R-:W-:Y:S04]  /*05a0*/  LDS R4, [R3+UR4] ;  /* 0x0000000403047984 */ /* 0x000fe80008000800 */
[----:B------:R-:W-:Y:S04]  /*05b0*/  LDS R5, [R3+UR4+0x20] ;  /* 0x0000200403057984 */ /* 0x000fe80008000800 */
[----:B------:R-:W-:Y:S04]  /*05c0*/  LDS R6, [R3+UR4+0x40] ;  /* 0x0000400403067984 */ /* 0x000fe80008000800 */
[----:B------:R-:W2:Y:S01]  /*05d0*/  LDS R7, [R3+UR4+0x60] ;  /* 0x0000600403077984 */ /* 0x000ea20008000800 */
[----:B------:R-:W-:-:S04]  /*05e0*/  VIADD R9, R3, UR4 ;  /* 0x0000000403097c36 */ /* 0x000fc80008000000 */
[----:B-1----:R-:W-:Y:S01]  /*05f0*/  IMAD R10, R2, -0x1c, R9 ;  /* 0xffffffe4020a7824 */ /* 0x002fe200078e0209 */
[----:B------:R-:W-:Y:S01]  /*0600*/  BAR.SYNC.DEFER_BLOCKING 0x0 ;  /* 0x0000000000007b1d */ /* 0x000fe20000010000 */
[----:B------:R-:W-:-:S04]  /*0610*/  LOP3.LUT R8, R13, 0x7f, RZ, 0xc0, !PT ;  /* 0x0000007f0d087812 */ /* 0x000fc800078ec0ff */
[----:B------:R-:W-:-:S03]  /*0620*/  LEA R11, R8, UR4, 0x2 ;  /* 0x00000004080b7c11 */ /* 0x000fc6000f8e10ff */
[----:B------:R-:W1:Y:S01]  /*0630*/  LDC.64 R8, c[0x0][0x210] ;  /* 0x00008400ff087b82 */ /* 0x000e620000000a00 */
[----:B--2---:R2:W-:Y:S07]  /*0640*/  STS.128 [R10], R4 ;  /* 0x000000040a007388 */ /* 0x0045ee0000000c00 */
[----:B------:R-:W-:Y:S01]  /*0650*/  BAR.SYNC.DEFER_BLOCKING 0x0 ;  /* 0x0000000000007b1d */ /* 0x000fe20000010000 */
[----:B------:R-:W-:Y:S02]  /*0660*/  LOP3.LUT P0, RZ, R13, 0x80, RZ, 0xc0, !PT ;  /* 0x000000800dff7812 */ /* 0x000fe4000780c0ff */
[----:B------:R-:W-:-:S04]  /*0670*/  LOP3.LUT R3, R0, 0x7f, R13, 0xf8, !PT ;  /* 0x0000007f00037812 */ /* 0x000fc800078ef80d */
[C---:B------:R-:W-:Y:S01]  /*0680*/  ISETP.LT.AND P0, PT, R3.reuse, 0xc0, !P0 ;  /* 0x000000c00300780c */ /* 0x040fe20004701270 */
[----:B------:R-:W3:Y:S01]  /*0690*/  LDS R11, [R11] ;  /* 0x000000000b0b7984 */ /* 0x000ee20000000800 */
[----:B-1----:R-:W-:Y:S01]  /*06a0*/  IMAD.WIDE R2, R3, 0x4, R8 ;  /* 0x0000000403027825 */ /* 0x002fe200078e0208 */
[----:B------:R-:W-:Y:S10]  /*06b0*/  BAR.SYNC.DEFER_BLOCKING 0x0 ;  /* 0x0000000000007b1d */ /* 0x000ff40000010000 */
[----:B--2---:R-:W-:Y:S05]  /*06c0*/  @!P0 EXIT ;  /* 0x000000000000894d */ /* 0x004fea0003800000 */
[----:B---3--:R-:W-:-:S05]  /*06d0*/  FMUL R11, R11, 0.0625 ;  /* 0x3d8000000b0b7820 */ /* 0x008fca0000400000 */
[----:B------:R-:W-:Y:S01]  /*06e0*/  STG.E desc[UR6][R2.64], R11 ;  /* 0x0000000b02007986 */ /* 0x000fe2000c101906 */
[----:B------:R-:W-:Y:S05]  /*06f0*/  EXIT ;  /* 0x000000000000794d */ /* 0x000fea0003800000 */
.L_x_0:
[----:B------:R-:W-:-:S00]  /*0700*/  BRA `(.L_x_0) ;  /* 0xfffffffc00fc7947 */ /* 0x000fc0000383ffff */
[----:B------:R-:W-:-:S00]  /*0710*/  NOP ;  /* 0x0000000000007918 */ /* 0x000fc00000000000 */
        /* <DEDUP_REMOVED lines=14> */
.L_x_1:


//--------------------- .nv.shared.triton_per_fused_mean_22 --------------------------
	.section	.nv.shared.triton_per_fused_mean_22,"aw",@nobits
	.sectionflags	@""
	.align	16
	.zero		1024


//--------------------- .nv.constant0.triton_per_fused_mean_22 --------------------------
	.section	.nv.constant0.triton_per_fused_mean_22,"a",@progbits
	.sectionflags	@""
	.align	4
.nv.constant0.triton_per_fused_mean_22:
	.zero		552
